//
// Generated by NVIDIA NVVM Compiler
//
// Compiler Build ID: CL-36424714
// Cuda compilation tools, release 13.0, V13.0.88
// Based on NVVM 20.0.0
//

.version 9.0
.target sm_100
.address_size 64

	// .globl	reduce_kernel

.visible .entry reduce_kernel(
	.param .u64 .ptr .align 1 reduce_kernel_param_0,
	.param .u64 .ptr .align 1 reduce_kernel_param_1,
	.param .u64 reduce_kernel_param_2
)
{
	.reg .pred 	%p<8>;
	.reg .b32 	%r<19>;
	.reg .b64 	%rd<59>;

	ld.param.u64 	%rd23, [reduce_kernel_param_0];
	ld.param.u64 	%rd24, [reduce_kernel_param_1];
	ld.param.u64 	%rd25, [reduce_kernel_param_2];
	cvta.to.global.u64 	%rd1, %rd24;
	shr.u64 	%rd2, %rd25, 2;
	mov.u32 	%r2, %ctaid.x;
	mov.u32 	%r1, %ntid.x;
	mov.u32 	%r3, %tid.x;
	mad.lo.s32 	%r4, %r2, %r1, %r3;
	cvt.u64.u32 	%rd57, %r4;
	setp.le.u64 	%p1, %rd2, %rd57;
	@%p1 bra 	$L__BB0_10;
	mov.u32 	%r5, %nctaid.x;
	mul.lo.s32 	%r6, %r5, %r1;
	cvt.u64.u32 	%rd4, %r6;
	add.s64 	%rd26, %rd4, %rd57;
	max.u64 	%rd27, %rd2, %rd26;
	setp.lt.u64 	%p2, %rd26, %rd2;
	selp.u64 	%rd5, 1, 0, %p2;
	add.s64 	%rd28, %rd26, %rd5;
	sub.s64 	%rd6, %rd27, %rd28;
	and.b64  	%rd29, %rd6, -4294967296;
	setp.ne.s64 	%p3, %rd29, 0;
	@%p3 bra 	$L__BB0_3;
	cvt.u32.u64 	%r7, %rd4;
	cvt.u32.u64 	%r8, %rd6;
	div.u32 	%r9, %r8, %r7;
	cvt.u64.u32 	%rd53, %r9;
	bra.uni 	$L__BB0_4;
$L__BB0_3:
	div.u64 	%rd53, %rd6, %rd4;
$L__BB0_4:
	add.s64 	%rd10, %rd53, %rd5;
	and.b64  	%rd30, %rd10, 7;
	setp.eq.s64 	%p4, %rd30, 7;
	@%p4 bra 	$L__BB0_7;
	shl.b64 	%rd55, %rd57, 2;
	shl.b64 	%rd12, %rd4, 2;
	add.s64 	%rd31, %rd10, 1;
	and.b64  	%rd54, %rd31, 7;
$L__BB0_6:
	.pragma "nounroll";
	add.s64 	%rd33, %rd1, %rd55;
	add.s64 	%rd32, %rd23, %rd55;
	ld.global.u32 	%r10, [%rd33];
	// begin inline asm
	{
  red.global.sys.add.noftz.f16x2 [%rd32], %r10;
}

	// end inline asm
	add.s64 	%rd57, %rd57, %rd4;
	add.s64 	%rd55, %rd55, %rd12;
	add.s64 	%rd54, %rd54, -1;
	setp.ne.s64 	%p5, %rd54, 0;
	@%p5 bra 	$L__BB0_6;
$L__BB0_7:
	setp.lt.u64 	%p6, %rd10, 7;
	@%p6 bra 	$L__BB0_10;
	shl.b64 	%rd44, %rd4, 2;
	shl.b64 	%rd52, %rd4, 3;
$L__BB0_9:
	.pragma "nounroll";
	shl.b64 	%rd42, %rd57, 2;
	add.s64 	%rd43, %rd1, %rd42;
	add.s64 	%rd34, %rd23, %rd42;
	ld.global.u32 	%r11, [%rd43];
	// begin inline asm
	{
  red.global.sys.add.noftz.f16x2 [%rd34], %r11;
}

	// end inline asm
	add.s64 	%rd45, %rd43, %rd44;
	add.s64 	%rd35, %rd34, %rd44;
	ld.global.u32 	%r12, [%rd45];
	// begin inline asm
	{
  red.global.sys.add.noftz.f16x2 [%rd35], %r12;
}

	// end inline asm
	add.s64 	%rd46, %rd45, %rd44;
	add.s64 	%rd36, %rd35, %rd44;
	ld.global.u32 	%r13, [%rd46];
	// begin inline asm
	{
  red.global.sys.add.noftz.f16x2 [%rd36], %r13;
}

	// end inline asm
	add.s64 	%rd47, %rd46, %rd44;
	add.s64 	%rd37, %rd36, %rd44;
	ld.global.u32 	%r14, [%rd47];
	// begin inline asm
	{
  red.global.sys.add.noftz.f16x2 [%rd37], %r14;
}

	// end inline asm
	add.s64 	%rd48, %rd47, %rd44;
	add.s64 	%rd38, %rd37, %rd44;
	ld.global.u32 	%r15, [%rd48];
	// begin inline asm
	{
  red.global.sys.add.noftz.f16x2 [%rd38], %r15;
}

	// end inline asm
	add.s64 	%rd49, %rd48, %rd44;
	add.s64 	%rd39, %rd38, %rd44;
	ld.global.u32 	%r16, [%rd49];
	// begin inline asm
	{
  red.global.sys.add.noftz.f16x2 [%rd39], %r16;
}

	// end inline asm
	add.s64 	%rd50, %rd49, %rd44;
	add.s64 	%rd40, %rd39, %rd44;
	ld.global.u32 	%r17, [%rd50];
	// begin inline asm
	{
  red.global.sys.add.noftz.f16x2 [%rd40], %r17;
}

	// end inline asm
	add.s64 	%rd51, %rd50, %rd44;
	add.s64 	%rd41, %rd40, %rd44;
	ld.global.u32 	%r18, [%rd51];
	// begin inline asm
	{
  red.global.sys.add.noftz.f16x2 [%rd41], %r18;
}

	// end inline asm
	add.s64 	%rd57, %rd52, %rd57;
	setp.lt.u64 	%p7, %rd57, %rd2;
	@%p7 bra 	$L__BB0_9;
$L__BB0_10:
	ret;

}


// ===== COMPILED SASS (sm_100) =====

	.target	sm_100

	.elftype	@"ET_EXEC"


//--------------------- .note.nv.tkinfo           --------------------------
	.section	.note.nv.tkinfo,"",@"SHT_NOTE"
	.sectionflags	@"SHF_NOTE_NV_TKINFO"
	.tkinfo
        /*0018*/ 	.word	0x00000002
        /*0030*/ 	.string	""
        /*0030*/ 	.string	"ptxas"
        /*0030*/ 	.string	"Cuda compilation tools, release 13.0, V13.0.88"
        /*0030*/ 	.string	"Build cuda_13.0.r13.0/compiler.36424714_0"
        /*0030*/ 	.string	"-arch sm_100 -m 64 "



//--------------------- .note.nv.cuinfo           --------------------------
	.section	.note.nv.cuinfo,"",@"SHT_NOTE"
	.sectionflags	@"SHF_NOTE_NV_CUINFO"
        /*0018*/ 	.short	0x0002
        /*001a*/ 	.short	0x0064
        /*001c*/ 	.short	0x0082
	.zero		2


//--------------------- .nv.info                  --------------------------
	.section	.nv.info,"",@"SHT_CUDA_INFO"
	.align	4


	//----- nvinfo : EIATTR_REGCOUNT
	.align		4
        /*0000*/ 	.byte	0x04, 0x2f
        /*0002*/ 	.short	(.L_1 - .L_0)
	.align		4
.L_0:
        /*0004*/ 	.word	index@(reduce_kernel)
        /*0008*/ 	.word	0x0000001c


	//----- nvinfo : EIATTR_FRAME_SIZE
	.align		4
.L_1:
        /*000c*/ 	.byte	0x04, 0x11
        /*000e*/ 	.short	(.L_3 - .L_2)
	.align		4
.L_2:
        /*0010*/ 	.word	index@($__internal_0_$__cuda_sm20_div_u64)
        /*0014*/ 	.word	0x00000000


	//----- nvinfo : EIATTR_FRAME_SIZE
	.align		4
.L_3:
        /*0018*/ 	.byte	0x04, 0x11
        /*001a*/ 	.short	(.L_5 - .L_4)
	.align		4
.L_4:
        /*001c*/ 	.word	index@(reduce_kernel)
        /*0020*/ 	.word	0x00000000


	//----- nvinfo : EIATTR_MIN_STACK_SIZE
	.align		4
.L_5:
        /*0024*/ 	.byte	0x04, 0x12
        /*0026*/ 	.short	(.L_7 - .L_6)
	.align		4
.L_6:
        /*0028*/ 	.word	index@(reduce_kernel)
        /*002c*/ 	.word	0x00000000
.L_7:


//--------------------- .nv.compat                --------------------------
	.section	.nv.compat,"",@"SHT_CUDA_COMPAT_INFO"
	.align	4
        /*0000*/ 	.byte	0x02, 0x09, 0x00, 0x00, 0x02, 0x02, 0x01, 0x00, 0x02, 0x05, 0x05, 0x00, 0x03, 0x07, 0x01, 0x01
        /*0010*/ 	.byte	0x02, 0x03, 0x00, 0x00, 0x02, 0x06, 0x01, 0x00, 0x04, 0x0b, 0x08, 0x00, 0x09, 0x00, 0x00, 0x00
        /*0020*/ 	.byte	0x00, 0x00, 0x00, 0x00


//--------------------- .nv.info.reduce_kernel    --------------------------
	.section	.nv.info.reduce_kernel,"",@"SHT_CUDA_INFO"
	.sectionflags	@""
	.align	4


	//----- nvinfo : EIATTR_CUDA_API_VERSION
	.align		4
        /*0000*/ 	.byte	0x04, 0x37
        /*0002*/ 	.short	(.L_9 - .L_8)
.L_8:
        /*0004*/ 	.word	0x00000082


	//----- nvinfo : EIATTR_KPARAM_INFO
	.align		4
.L_9:
        /*0008*/ 	.byte	0x04, 0x17
        /*000a*/ 	.short	(.L_11 - .L_10)
.L_10:
        /*000c*/ 	.word	0x00000000
        /*0010*/ 	.short	0x0002
        /*0012*/ 	.short	0x0010
        /*0014*/ 	.byte	0x00, 0xf0, 0x21, 0x00


	//----- nvinfo : EIATTR_KPARAM_INFO
	.align		4
.L_11:
        /*0018*/ 	.byte	0x04, 0x17
        /*001a*/ 	.short	(.L_13 - .L_12)
.L_12:
        /*001c*/ 	.word	0x00000000
        /*0020*/ 	.short	0x0001
        /*0022*/ 	.short	0x0008
        /*0024*/ 	.byte	0x00, 0xf5, 0x21, 0x00


	//----- nvinfo : EIATTR_KPARAM_INFO
	.align		4
.L_13:
        /*0028*/ 	.byte	0x04, 0x17
        /*002a*/ 	.short	(.L_15 - .L_14)
.L_14:
        /*002c*/ 	.word	0x00000000
        /*0030*/ 	.short	0x0000
        /*0032*/ 	.short	0x0000
        /*0034*/ 	.byte	0x00, 0xf5, 0x21, 0x00


	//----- nvinfo : EIATTR_SPARSE_MMA_MASK
	.align		4
.L_15:
        /*0038*/ 	.byte	0x03, 0x50
        /*003a*/ 	.short	0x0000


	//----- nvinfo : EIATTR_MAXREG_COUNT
	.align		4
        /*003c*/ 	.byte	0x03, 0x1b
        /*003e*/ 	.short	0x00ff


	//----- nvinfo : EIATTR_MERCURY_ISA_VERSION
	.align		4
        /*0040*/ 	.byte	0x03, 0x5f
        /*0042*/ 	.short	0x0101


	//----- nvinfo : EIATTR_VRC_CTA_INIT_COUNT
	.align		4
        /*0044*/ 	.byte	0x02, 0x4a
	.zero		1
	.zero		1


	//----- nvinfo : EIATTR_EXIT_INSTR_OFFSETS
	.align		4
        /*0048*/ 	.byte	0x04, 0x1c
        /*004a*/ 	.short	(.L_17 - .L_16)


	//   ....[0]....
.L_16:
        /*004c*/ 	.word	0x000000a0


	//   ....[1]....
        /*0050*/ 	.word	0x00000550


	//   ....[2]....
        /*0054*/ 	.word	0x00000900


	//----- nvinfo : EIATTR_CRS_STACK_SIZE
	.align		4
.L_17:
        /*0058*/ 	.byte	0x04, 0x1e
        /*005a*/ 	.short	(.L_19 - .L_18)
.L_18:
        /*005c*/ 	.word	0x00000000


	//----- nvinfo : EIATTR_CBANK_PARAM_SIZE
	.align		4
.L_19:
        /*0060*/ 	.byte	0x03, 0x19
        /*0062*/ 	.short	0x0018


	//----- nvinfo : EIATTR_PARAM_CBANK
	.align		4
        /*0064*/ 	.byte	0x04, 0x0a
        /*0066*/ 	.short	(.L_21 - .L_20)
	.align		4
.L_20:
        /*0068*/ 	.word	index@(.nv.constant0.reduce_kernel)
        /*006c*/ 	.short	0x0380
        /*006e*/ 	.short	0x0018


	//----- nvinfo : EIATTR_SW_WAR
	.align		4
.L_21:
        /*0070*/ 	.byte	0x04, 0x36
        /*0072*/ 	.short	(.L_23 - .L_22)
.L_22:
        /*0074*/ 	.word	0x00000008
.L_23:


//--------------------- .nv.callgraph             --------------------------
	.section	.nv.callgraph,"",@"SHT_CUDA_CALLGRAPH"
	.align	4
	.sectionentsize	8
	.align		4
        /*0000*/ 	.word	0x00000000
	.align		4
        /*0004*/ 	.word	0xffffffff
	.align		4
        /*0008*/ 	.word	0x00000000
	.align		4
        /*000c*/ 	.word	0xfffffffe
	.align		4
        /*0010*/ 	.word	0x00000000
	.align		4
        /*0014*/ 	.word	0xfffffffd
	.align		4
        /*0018*/ 	.word	0x00000000
	.align		4
        /*001c*/ 	.word	0xfffffffc


//--------------------- .text.reduce_kernel       --------------------------
	.section	.text.reduce_kernel,"ax",@progbits
	.align	128
        .global         reduce_kernel
        .type           reduce_kernel,@function
        .size           reduce_kernel,(.L_x_8 - reduce_kernel)
        .other          reduce_kernel,@"STO_CUDA_ENTRY STV_DEFAULT"
reduce_kernel:
.text.reduce_kernel:
[----:B------:R-:W-:Y:S01]  /*0000*/  LDC R1, c[0x0][0x37c] ;  /* 0x0000df00ff017b82 */ /* 0x000fe20000000800 */
[----:B------:R-:W0:Y:S07]  /*0010*/  S2R R3, SR_TID.X ;  /* 0x0000000000037919 */ /* 0x000e2e0000002100 */
[----:B------:R-:W0:Y:S08]  /*0020*/  S2UR UR4, SR_CTAID.X ;  /* 0x00000000000479c3 */ /* 0x000e300000002500 */
[----:B------:R-:W0:Y:S08]  /*0030*/  LDC R4, c[0x0][0x360] ;  /* 0x0000d800ff047b82 */ /* 0x000e300000000800 */
[----:B------:R-:W1:Y:S01]  /*0040*/  LDC.64 R6, c[0x0][0x390] ;  /* 0x0000e400ff067b82 */ /* 0x000e620000000a00 */
[----:B0-----:R-:W-:Y:S01]  /*0050*/  IMAD R3, R4, UR4, R3 ;  /* 0x0000000404037c24 */ /* 0x001fe2000f8e0203 */
[----:B-1----:R-:W-:-:S02]  /*0060*/  SHF.R.U64 R0, R6, 0x2, R7 ;  /* 0x0000000206007819 */ /* 0x002fc40000001207 */
[----:B------:R-:W-:Y:S02]  /*0070*/  SHF.R.U32.HI R2, RZ, 0x2, R7 ;  /* 0x00000002ff027819 */ /* 0x000fe40000011607 */
[----:B------:R-:W-:-:S04]  /*0080*/  ISETP.GT.U32.AND P0, PT, R0, R3, PT ;  /* 0x000000030000720c */ /* 0x000fc80003f04070 */
[----:B------:R-:W-:-:S13]  /*0090*/  ISETP.GT.U32.AND.EX P0, PT, R2, RZ, PT, P0 ;  /* 0x000000ff0200720c */ /* 0x000fda0003f04100 */
[----:B------:R-:W-:Y:S05]  /*00a0*/  @!P0 EXIT ;  /* 0x000000000000894d */ /* 0x000fea0003800000 */
[----:B------:R-:W0:Y:S01]  /*00b0*/  LDCU UR4, c[0x0][0x370] ;  /* 0x00006e00ff0477ac */ /* 0x000e220008000800 */
[----:B------:R-:W-:Y:S01]  /*00c0*/  IMAD.MOV.U32 R5, RZ, RZ, RZ ;  /* 0x000000ffff057224 */ /* 0x000fe200078e00ff */
[----:B------:R-:W-:Y:S01]  /*00d0*/  BSSY.RECONVERGENT B0, `(.L_x_0) ;  /* 0x0000027000007945 */ /* 0x000fe20003800200 */
[----:B0-----:R-:W-:-:S05]  /*00e0*/  IMAD R4, R4, UR4, RZ ;  /* 0x0000000404047c24 */ /* 0x001fca000f8e02ff */
[----:B------:R-:W-:-:S04]  /*00f0*/  IADD3 R11, P1, PT, R4, R3, RZ ;  /* 0x00000003040b7210 */ /* 0x000fc80007f3e0ff */
[----:B------:R-:W-:Y:S01]  /*0100*/  ISETP.GE.U32.AND P0, PT, R11, R0, PT ;  /* 0x000000000b00720c */ /* 0x000fe20003f06070 */
[----:B------:R-:W-:Y:S01]  /*0110*/  IMAD.X R13, RZ, RZ, R5, P1 ;  /* 0x000000ffff0d7224 */ /* 0x000fe200008e0605 */
[----:B------:R-:W-:-:S04]  /*0120*/  ISETP.GT.U32.AND P1, PT, R0, R11, PT ;  /* 0x0000000b0000720c */ /* 0x000fc80003f24070 */
[----:B------:R-:W-:Y:S02]  /*0130*/  ISETP.GE.U32.AND.EX P0, PT, R13, R2, PT, P0 ;  /* 0x000000020d00720c */ /* 0x000fe40003f06100 */
[----:B------:R-:W-:Y:S02]  /*0140*/  ISETP.GT.U32.AND.EX P1, PT, R2, R13, PT, P1 ;  /* 0x0000000d0200720c */ /* 0x000fe40003f24110 */
[----:B------:R-:W-:Y:S02]  /*0150*/  SEL R6, RZ, 0x1, P0 ;  /* 0x00000001ff067807 */ /* 0x000fe40000000000 */
[----:B------:R-:W-:Y:S02]  /*0160*/  SEL R7, R0, R11, P1 ;  /* 0x0000000b00077207 */ /* 0x000fe40000800000 */
[----:B------:R-:W-:Y:S02]  /*0170*/  SEL R9, R2, R13, P1 ;  /* 0x0000000d02097207 */ /* 0x000fe40000800000 */
[----:B------:R-:W-:-:S04]  /*0180*/  IADD3 R7, P0, P1, R7, -R11, -R6 ;  /* 0x8000000b07077210 */ /* 0x000fc8000791e806 */
[----:B------:R-:W-:-:S04]  /*0190*/  IADD3.X R9, PT, PT, R9, -0x1, ~R13, P0, P1 ;  /* 0xffffffff09097810 */ /* 0x000fc800007e2c0d */
[----:B------:R-:W-:-:S13]  /*01a0*/  ISETP.NE.U32.AND P0, PT, R9, RZ, PT ;  /* 0x000000ff0900720c */ /* 0x000fda0003f05070 */
[----:B------:R-:W-:Y:S05]  /*01b0*/  @P0 BRA `(.L_x_1) ;  /* 0x0000000000500947 */ /* 0x000fea0003800000 */
[----:B------:R-:W0:Y:S01]  /*01c0*/  I2F.U32.RP R10, R4 ;  /* 0x00000004000a7306 */ /* 0x000e220000209000 */
[----:B------:R-:W-:Y:S01]  /*01d0*/  IMAD.MOV R11, RZ, RZ, -R4 ;  /* 0x000000ffff0b7224 */ /* 0x000fe200078e0a04 */
[----:B------:R-:W-:-:S06]  /*01e0*/  ISETP.NE.U32.AND P2, PT, R4, RZ, PT ;  /* 0x000000ff0400720c */ /* 0x000fcc0003f45070 */
[----:B0-----:R-:W0:Y:S02]  /*01f0*/  MUFU.RCP R10, R10 ;  /* 0x0000000a000a7308 */ /* 0x001e240000001000 */
[----:B0-----:R-:W-:-:S06]  /*0200*/  VIADD R8, R10, 0xffffffe ;  /* 0x0ffffffe0a087836 */ /* 0x001fcc0000000000 */
[----:B------:R0:W1:Y:S02]  /*0210*/  F2I.FTZ.U32.TRUNC.NTZ R9, R8 ;  /* 0x0000000800097305 */ /* 0x000064000021f000 */
[----:B0-----:R-:W-:Y:S02]  /*0220*/  IMAD.MOV.U32 R8, RZ, RZ, RZ ;  /* 0x000000ffff087224 */ /* 0x001fe400078e00ff */
[----:B-1----:R-:W-:-:S04]  /*0230*/  IMAD R11, R11, R9, RZ ;  /* 0x000000090b0b7224 */ /* 0x002fc800078e02ff */
[----:B------:R-:W-:-:S06]  /*0240*/  IMAD.HI.U32 R12, R9, R11, R8 ;  /* 0x0000000b090c7227 */ /* 0x000fcc00078e0008 */
[----:B------:R-:W-:-:S04]  /*0250*/  IMAD.HI.U32 R8, R12, R7, RZ ;  /* 0x000000070c087227 */ /* 0x000fc800078e00ff */
[----:B------:R-:W-:-:S04]  /*0260*/  IMAD.MOV R9, RZ, RZ, -R8 ;  /* 0x000000ffff097224 */ /* 0x000fc800078e0a08 */
[----:B------:R-:W-:Y:S02]  /*0270*/  IMAD R7, R4, R9, R7 ;  /* 0x0000000904077224 */ /* 0x000fe400078e0207 */
[----:B------:R-:W-:-:S03]  /*0280*/  IMAD.MOV.U32 R9, RZ, RZ, RZ ;  /* 0x000000ffff097224 */ /* 0x000fc600078e00ff */
[----:B------:R-:W-:-:S13]  /*0290*/  ISETP.GE.U32.AND P0, PT, R7, R4, PT ;  /* 0x000000040700720c */ /* 0x000fda0003f06070 */
[----:B------:R-:W-:Y:S02]  /*02a0*/  @P0 IMAD.IADD R7, R7, 0x1, -R4 ;  /* 0x0000000107070824 */ /* 0x000fe400078e0a04 */
[----:B------:R-:W-:-:S03]  /*02b0*/  @P0 VIADD R8, R8, 0x1 ;  /* 0x0000000108080836 */ /* 0x000fc60000000000 */
[----:B------:R-:W-:-:S13]  /*02c0*/  ISETP.GE.U32.AND P1, PT, R7, R4, PT ;  /* 0x000000040700720c */ /* 0x000fda0003f26070 */
[----:B------:R-:W-:Y:S01]  /*02d0*/  @P1 VIADD R8, R8, 0x1 ;  /* 0x0000000108081836 */ /* 0x000fe20000000000 */
[----:B------:R-:W-:Y:S01]  /*02e0*/  @!P2 LOP3.LUT R8, RZ, R4, RZ, 0x33, !PT ;  /* 0x00000004ff08a212 */ /* 0x000fe200078e33ff */
[----:B------:R-:W-:Y:S06]  /*02f0*/  BRA `(.L_x_2) ;  /* 0x0000000000107947 */ /* 0x000fec0003800000 */
.L_x_1:
[----:B------:R-:W-:-:S07]  /*0300*/  MOV R8, 0x320 ;  /* 0x0000032000087802 */ /* 0x000fce0000000f00 */
[----:B------:R-:W-:Y:S05]  /*0310*/  CALL.REL.NOINC `($__internal_0_$__cuda_sm20_div_u64) ;  /* 0x00000004007c7944 */ /* 0x000fea0003c00000 */
[----:B------:R-:W-:Y:S02]  /*0320*/  IMAD.MOV.U32 R8, RZ, RZ, R7 ;  /* 0x000000ffff087224 */ /* 0x000fe400078e0007 */
[----:B------:R-:W-:-:S07]  /*0330*/  IMAD.MOV.U32 R9, RZ, RZ, R10 ;  /* 0x000000ffff097224 */ /* 0x000fce00078e000a */
.L_x_2:
[----:B------:R-:W-:Y:S05]  /*0340*/  BSYNC.RECONVERGENT B0 ;  /* 0x0000000000007941 */ /* 0x000fea0003800200 */
.L_x_0:
[----:B------:R-:W-:Y:S01]  /*0350*/  IADD3 R6, P0, PT, R8, R6, RZ ;  /* 0x0000000608067210 */ /* 0x000fe20007f1e0ff */
[----:B------:R-:W0:Y:S01]  /*0360*/  LDCU.64 UR4, c[0x0][0x358] ;  /* 0x00006b00ff0477ac */ /* 0x000e220008000a00 */
[----:B------:R-:W-:Y:S02]  /*0370*/  BSSY.RECONVERGENT B0, `(.L_x_3) ;  /* 0x000001d000007945 */ /* 0x000fe40003800200 */
[C---:B------:R-:W-:Y:S01]  /*0380*/  LOP3.LUT R7, R6.reuse, 0x7, RZ, 0xc0, !PT ;  /* 0x0000000706077812 */ /* 0x040fe200078ec0ff */
[----:B------:R-:W-:Y:S01]  /*0390*/  IMAD.X R8, RZ, RZ, R9, P0 ;  /* 0x000000ffff087224 */ /* 0x000fe200000e0609 */
[----:B------:R-:W-:Y:S01]  /*03a0*/  ISETP.GE.U32.AND P0, PT, R6, 0x7, PT ;  /* 0x000000070600780c */ /* 0x000fe20003f06070 */
[----:B------:R-:W1:Y:S01]  /*03b0*/  LDCU.128 UR8, c[0x0][0x380] ;  /* 0x00007000ff0877ac */ /* 0x000e620008000c00 */
[----:B------:R-:W-:Y:S02]  /*03c0*/  ISETP.NE.U32.AND P1, PT, R7, 0x7, PT ;  /* 0x000000070700780c */ /* 0x000fe40003f25070 */
[----:B------:R-:W-:-:S02]  /*03d0*/  ISETP.GE.U32.AND.EX P0, PT, R8, RZ, PT, P0 ;  /* 0x000000ff0800720c */ /* 0x000fc40003f06100 */
[----:B------:R-:W-:-:S13]  /*03e0*/  ISETP.NE.AND.EX P1, PT, RZ, RZ, PT, P1 ;  /* 0x000000ffff00720c */ /* 0x000fda0003f25310 */
[----:B01----:R-:W-:Y:S05]  /*03f0*/  @!P1 BRA `(.L_x_4) ;  /* 0x0000000000509947 */ /* 0x003fea0003800000 */
[----:B------:R-:W-:Y:S01]  /*0400*/  VIADD R10, R6, 0x1 ;  /* 0x00000001060a7836 */ /* 0x000fe20000000000 */
[C---:B------:R-:W-:Y:S01]  /*0410*/  SHF.L.U64.HI R15, R3.reuse, 0x2, R5 ;  /* 0x00000002030f7819 */ /* 0x040fe20000010205 */
[----:B------:R-:W-:Y:S02]  /*0420*/  IMAD.SHL.U32 R13, R3, 0x4, RZ ;  /* 0x00000004030d7824 */ /* 0x000fe400078e00ff */
[----:B------:R-:W-:Y:S01]  /*0430*/  IMAD.MOV.U32 R11, RZ, RZ, RZ ;  /* 0x000000ffff0b7224 */ /* 0x000fe200078e00ff */
[----:B------:R-:W-:-:S07]  /*0440*/  LOP3.LUT R10, R10, 0x7, RZ, 0xc0, !PT ;  /* 0x000000070a0a7812 */ /* 0x000fce00078ec0ff */
.L_x_5:
[----:B------:R-:W-:-:S04]  /*0450*/  IADD3 R6, P1, PT, R13, UR10, RZ ;  /* 0x0000000a0d067c10 */ /* 0x000fc8000ff3e0ff */
[----:B0-----:R-:W-:-:S06]  /*0460*/  IADD3.X R7, PT, PT, R15, UR11, RZ, P1, !PT ;  /* 0x0000000b0f077c10 */ /* 0x001fcc0008ffe4ff */
[----:B------:R-:W2:Y:S01]  /*0470*/  LDG.E R7, desc[UR4][R6.64] ;  /* 0x0000000406077981 */ /* 0x000ea2000c1e1900 */
[----:B------:R-:W-:-:S04]  /*0480*/  IADD3 R8, P1, PT, R13, UR8, RZ ;  /* 0x000000080d087c10 */ /* 0x000fc8000ff3e0ff */
[----:B------:R-:W-:Y:S02]  /*0490*/  IADD3.X R9, PT, PT, R15, UR9, RZ, P1, !PT ;  /* 0x000000090f097c10 */ /* 0x000fe40008ffe4ff */
[----:B------:R-:W-:-:S04]  /*04a0*/  IADD3 R10, P1, PT, R10, -0x1, RZ ;  /* 0xffffffff0a0a7810 */ /* 0x000fc80007f3e0ff */
[----:B------:R-:W-:Y:S02]  /*04b0*/  IADD3.X R11, PT, PT, R11, -0x1, RZ, P1, !PT ;  /* 0xffffffff0b0b7810 */ /* 0x000fe40000ffe4ff */
[----:B------:R-:W-:-:S04]  /*04c0*/  ISETP.NE.U32.AND P1, PT, R10, RZ, PT ;  /* 0x000000ff0a00720c */ /* 0x000fc80003f25070 */
[----:B------:R-:W-:Y:S02]  /*04d0*/  ISETP.NE.AND.EX P1, PT, R11, RZ, PT, P1 ;  /* 0x000000ff0b00720c */ /* 0x000fe40003f25310 */
[C---:B------:R-:W-:Y:S02]  /*04e0*/  IADD3 R3, P2, PT, R4.reuse, R3, RZ ;  /* 0x0000000304037210 */ /* 0x040fe40007f5e0ff */
[----:B------:R-:W-:-:S03]  /*04f0*/  LEA R13, P3, R4, R13, 0x2 ;  /* 0x0000000d040d7211 */ /* 0x000fc600078610ff */
[----:B------:R-:W-:Y:S01]  /*0500*/  IMAD.X R5, RZ, RZ, R5, P2 ;  /* 0x000000ffff057224 */ /* 0x000fe200010e0605 */
[----:B------:R-:W-:Y:S01]  /*0510*/  LEA.HI.X R15, R4, R15, RZ, 0x2, P3 ;  /* 0x0000000f040f7211 */ /* 0x000fe200018f14ff */
[----:B--2---:R0:W-:Y:S04]  /*0520*/  REDG.E.ADD.F16x2.RN.STRONG.SYS desc[UR4][R8.64], R7 ;  /* 0x00000007080079a6 */ /* 0x0041e8000c134104 */
[----:B------:R-:W-:Y:S05]  /*0530*/  @P1 BRA `(.L_x_5) ;  /* 0xfffffffc00c41947 */ /* 0x000fea000383ffff */
.L_x_4:
[----:B------:R-:W-:Y:S05]  /*0540*/  BSYNC.RECONVERGENT B0 ;  /* 0x0000000000007941 */ /* 0x000fea0003800200 */
.L_x_3:
[----:B------:R-:W-:Y:S05]  /*0550*/  @!P0 EXIT ;  /* 0x000000000000894d */ /* 0x000fea0003800000 */
[----:B0-----:R-:W-:Y:S01]  /*0560*/  IMAD.SHL.U32 R7, R4, 0x4, RZ ;  /* 0x0000000404077824 */ /* 0x001fe200078e00ff */
[----:B------:R-:W-:Y:S01]  /*0570*/  SHF.R.U32.HI R6, RZ, 0x1e, R4 ;  /* 0x0000001eff067819 */ /* 0x000fe20000011604 */
[----:B------:R-:W0:Y:S06]  /*0580*/  LDCU.128 UR8, c[0x0][0x380] ;  /* 0x00007000ff0877ac */ /* 0x000e2c0008000c00 */
.L_x_6:
[C---:B-1----:R-:W-:Y:S01]  /*0590*/  IMAD.SHL.U32 R10, R3.reuse, 0x4, RZ ;  /* 0x00000004030a7824 */ /* 0x042fe200078e00ff */
[----:B------:R-:W-:-:S04]  /*05a0*/  SHF.L.U64.HI R11, R3, 0x2, R5 ;  /* 0x00000002030b7819 */ /* 0x000fc80000010205 */
[----:B0-----:R-:W-:-:S04]  /*05b0*/  IADD3 R8, P0, PT, R10, UR10, RZ ;  /* 0x0000000a0a087c10 */ /* 0x001fc8000ff1e0ff */
[----:B------:R-:W-:-:S05]  /*05c0*/  IADD3.X R9, PT, PT, R11, UR11, RZ, P0, !PT ;  /* 0x0000000b0b097c10 */ /* 0x000fca00087fe4ff */
[----:B------:R-:W2:Y:S01]  /*05d0*/  LDG.E R21, desc[UR4][R8.64] ;  /* 0x0000000408157981 */ /* 0x000ea2000c1e1900 */
[----:B------:R-:W-:Y:S02]  /*05e0*/  IADD3 R10, P0, PT, R10, UR8, RZ ;  /* 0x000000080a0a7c10 */ /* 0x000fe4000ff1e0ff */
[----:B------:R-:W-:Y:S02]  /*05f0*/  IADD3 R12, P1, PT, R7, R8, RZ ;  /* 0x00000008070c7210 */ /* 0x000fe40007f3e0ff */
[----:B------:R-:W-:-:S03]  /*0600*/  IADD3.X R11, PT, PT, R11, UR9, RZ, P0, !PT ;  /* 0x000000090b0b7c10 */ /* 0x000fc600087fe4ff */
[C---:B------:R-:W-:Y:S01]  /*0610*/  IMAD.X R13, R6.reuse, 0x1, R9, P1 ;  /* 0x00000001060d7824 */ /* 0x040fe200008e0609 */
[C---:B------:R-:W-:Y:S01]  /*0620*/  IADD3 R14, P0, PT, R7.reuse, R10, RZ ;  /* 0x0000000a070e7210 */ /* 0x040fe20007f1e0ff */
[----:B--2---:R0:W-:Y:S04]  /*0630*/  REDG.E.ADD.F16x2.RN.STRONG.SYS desc[UR4][R10.64], R21 ;  /* 0x000000150a0079a6 */ /* 0x0041e8000c134104 */
[----:B------:R-:W2:Y:S01]  /*0640*/  LDG.E R23, desc[UR4][R12.64] ;  /* 0x000000040c177981 */ /* 0x000ea2000c1e1900 */
[----:B------:R-:W-:Y:S01]  /*0650*/  IADD3 R16, P1, PT, R7, R12, RZ ;  /* 0x0000000c07107210 */ /* 0x000fe20007f3e0ff */
[----:B------:R-:W-:-:S04]  /*0660*/  IMAD.X R15, R6, 0x1, R11, P0 ;  /* 0x00000001060f7824 */ /* 0x000fc800000e060b */
[C---:B------:R-:W-:Y:S01]  /*0670*/  IMAD.X R17, R6.reuse, 0x1, R13, P1 ;  /* 0x0000000106117824 */ /* 0x040fe200008e060d */
[C---:B------:R-:W-:Y:S01]  /*0680*/  IADD3 R8, P0, PT, R7.reuse, R14, RZ ;  /* 0x0000000e07087210 */ /* 0x040fe20007f1e0ff */
[----:B--2---:R1:W-:Y:S04]  /*0690*/  REDG.E.ADD.F16x2.RN.STRONG.SYS desc[UR4][R14.64], R23 ;  /* 0x000000170e0079a6 */ /* 0x0043e8000c134104 */
[----:B------:R-:W2:Y:S01]  /*06a0*/  LDG.E R25, desc[UR4][R16.64] ;  /* 0x0000000410197981 */ /* 0x000ea2000c1e1900 */
[----:B------:R-:W-:Y:S01]  /*06b0*/  IADD3 R18, P1, PT, R7, R16, RZ ;  /* 0x0000001007127210 */ /* 0x000fe20007f3e0ff */
[----:B------:R-:W-:-:S04]  /*06c0*/  IMAD.X R9, R6, 0x1, R15, P0 ;  /* 0x0000000106097824 */ /* 0x000fc800000e060f */
[C---:B------:R-:W-:Y:S01]  /*06d0*/  IMAD.X R19, R6.reuse, 0x1, R17, P1 ;  /* 0x0000000106137824 */ /* 0x040fe200008e0611 */
[C---:B0-----:R-:W-:Y:S01]  /*06e0*/  IADD3 R10, P0, PT, R7.reuse, R8, RZ ;  /* 0x00000008070a7210 */ /* 0x041fe20007f1e0ff */
[----:B--2---:R0:W-:Y:S04]  /*06f0*/  REDG.E.ADD.F16x2.RN.STRONG.SYS desc[UR4][R8.64], R25 ;  /* 0x00000019080079a6 */ /* 0x0041e8000c134104 */
[----:B------:R-:W2:Y:S01]  /*0700*/  LDG.E R21, desc[UR4][R18.64] ;  /* 0x0000000412157981 */ /* 0x000ea2000c1e1900 */
[----:B------:R-:W-:Y:S01]  /*0710*/  IADD3 R12, P1, PT, R7, R18, RZ ;  /* 0x00000012070c7210 */ /* 0x000fe20007f3e0ff */
[----:B------:R-:W-:-:S04]  /*0720*/  IMAD.X R11, R6, 0x1, R9, P0 ;  /* 0x00000001060b7824 */ /* 0x000fc800000e0609 */
[C---:B------:R-:W-:Y:S01]  /*0730*/  IMAD.X R13, R6.reuse, 0x1, R19, P1 ;  /* 0x00000001060d7824 */ /* 0x040fe200008e0613 */
[C---:B-1----:R-:W-:Y:S01]  /*0740*/  IADD3 R14, P0, PT, R7.reuse, R10, RZ ;  /* 0x0000000a070e7210 */ /* 0x042fe20007f1e0ff */
        /* <DEDUP_REMOVED lines=11> */
[C---:B-1----:R-:W-:Y:S02]  /*0800*/  IADD3 R10, P0, PT, R7.reuse, R8, RZ ;  /* 0x00000008070a7210 */ /* 0x042fe40007f1e0ff */
[C---:B------:R-:W-:Y:S01]  /*0810*/  IADD3 R12, P1, PT, R7.reuse, R18, RZ ;  /* 0x00000012070c7210 */ /* 0x040fe20007f3e0ff */
[----:B--2---:R1:W-:Y:S04]  /*0820*/  REDG.E.ADD.F16x2.RN.STRONG.SYS desc[UR4][R8.64], R25 ;  /* 0x00000019080079a6 */ /* 0x0043e8000c134104 */
[----:B------:R-:W2:Y:S01]  /*0830*/  LDG.E R21, desc[UR4][R18.64] ;  /* 0x0000000412157981 */ /* 0x000ea2000c1e1900 */
[C---:B------:R-:W-:Y:S02]  /*0840*/  IMAD.X R11, R6.reuse, 0x1, R9, P0 ;  /* 0x00000001060b7824 */ /* 0x040fe400000e0609 */
[----:B------:R-:W-:Y:S01]  /*0850*/  IMAD.X R13, R6, 0x1, R19, P1 ;  /* 0x00000001060d7824 */ /* 0x000fe200008e0613 */
[----:B0-----:R-:W-:-:S05]  /*0860*/  IADD3 R14, P0, PT, R7, R10, RZ ;  /* 0x0000000a070e7210 */ /* 0x001fca0007f1e0ff */
[----:B------:R-:W-:Y:S01]  /*0870*/  IMAD.X R15, R6, 0x1, R11, P0 ;  /* 0x00000001060f7824 */ /* 0x000fe200000e060b */
[----:B------:R-:W-:-:S04]  /*0880*/  LEA R3, P0, R4, R3, 0x3 ;  /* 0x0000000304037211 */ /* 0x000fc800078018ff */
[----:B------:R-:W-:Y:S01]  /*0890*/  LEA.HI.X R5, R4, R5, RZ, 0x3, P0 ;  /* 0x0000000504057211 */ /* 0x000fe200000f1cff */
[----:B--2---:R1:W-:Y:S04]  /*08a0*/  REDG.E.ADD.F16x2.RN.STRONG.SYS desc[UR4][R10.64], R21 ;  /* 0x000000150a0079a6 */ /* 0x0043e8000c134104 */
[----:B------:R-:W2:Y:S01]  /*08b0*/  LDG.E R13, desc[UR4][R12.64] ;  /* 0x000000040c0d7981 */ /* 0x000ea2000c1e1900 */
[----:B------:R-:W-:-:S04]  /*08c0*/  ISETP.GE.U32.AND P0, PT, R3, R0, PT ;  /* 0x000000000300720c */ /* 0x000fc80003f06070 */
[----:B------:R-:W-:Y:S01]  /*08d0*/  ISETP.GE.U32.AND.EX P0, PT, R5, R2, PT, P0 ;  /* 0x000000020500720c */ /* 0x000fe20003f06100 */
[----:B--2---:R1:W-:-:S12]  /*08e0*/  REDG.E.ADD.F16x2.RN.STRONG.SYS desc[UR4][R14.64], R13 ;  /* 0x0000000d0e0079a6 */ /* 0x0043d8000c134104 */
[----:B------:R-:W-:Y:S05]  /*08f0*/  @!P0 BRA `(.L_x_6) ;  /* 0xfffffffc00248947 */ /* 0x000fea000383ffff */
[----:B------:R-:W-:Y:S05]  /*0900*/  EXIT ;  /* 0x000000000000794d */ /* 0x000fea0003800000 */
        .weak           $__internal_0_$__cuda_sm20_div_u64
        .type           $__internal_0_$__cuda_sm20_div_u64,@function
        .size           $__internal_0_$__cuda_sm20_div_u64,(.L_x_8 - $__internal_0_$__cuda_sm20_div_u64)
$__internal_0_$__cuda_sm20_div_u64:
[----:B------:R-:W-:Y:S02]  /*0910*/  IMAD.MOV.U32 R14, RZ, RZ, R4 ;  /* 0x000000ffff0e7224 */ /* 0x000fe400078e0004 */
[----:B------:R-:W-:-:S04]  /*0920*/  IMAD.MOV.U32 R15, RZ, RZ, RZ ;  /* 0x000000ffff0f7224 */ /* 0x000fc800078e00ff */
[----:B------:R-:W0:Y:S08]  /*0930*/  I2F.U64.RP R14, R14 ;  /* 0x0000000e000e7312 */ /* 0x000e300000309000 */
[----:B0-----:R-:W0:Y:S02]  /*0940*/  MUFU.RCP R10, R14 ;  /* 0x0000000e000a7308 */ /* 0x001e240000001000 */
[----:B0-----:R-:W-:-:S06]  /*0950*/  VIADD R10, R10, 0x1ffffffe ;  /* 0x1ffffffe0a0a7836 */ /* 0x001fcc0000000000 */
[----:B------:R-:W0:Y:S02]  /*0960*/  F2I.U64.TRUNC R10, R10 ;  /* 0x0000000a000a7311 */ /* 0x000e24000020d800 */
[----:B0-----:R-:W-:-:S04]  /*0970*/  IMAD.WIDE.U32 R12, R10, R4, RZ ;  /* 0x000000040a0c7225 */ /* 0x001fc800078e00ff */
[----:B------:R-:W-:Y:S01]  /*0980*/  IMAD R13, R11, R4, R13 ;  /* 0x000000040b0d7224 */ /* 0x000fe200078e020d */
[----:B------:R-:W-:-:S05]  /*0990*/  IADD3 R17, P0, PT, RZ, -R12, RZ ;  /* 0x8000000cff117210 */ /* 0x000fca0007f1e0ff */
[----:B------:R-:W-:-:S04]  /*09a0*/  IMAD.HI.U32 R12, R10, R17, RZ ;  /* 0x000000110a0c7227 */ /* 0x000fc800078e00ff */
[----:B------:R-:W-:Y:S02]  /*09b0*/  IMAD.X R19, RZ, RZ, ~R13, P0 ;  /* 0x000000ffff137224 */ /* 0x000fe400000e0e0d */
[----:B------:R-:W-:Y:S02]  /*09c0*/  IMAD.MOV.U32 R13, RZ, RZ, R10 ;  /* 0x000000ffff0d7224 */ /* 0x000fe400078e000a */
[-C--:B------:R-:W-:Y:S02]  /*09d0*/  IMAD R15, R11, R19.reuse, RZ ;  /* 0x000000130b0f7224 */ /* 0x080fe400078e02ff */
[----:B------:R-:W-:-:S04]  /*09e0*/  IMAD.WIDE.U32 R12, P0, R10, R19, R12 ;  /* 0x000000130a0c7225 */ /* 0x000fc8000780000c */
[----:B------:R-:W-:-:S04]  /*09f0*/  IMAD.HI.U32 R19, R11, R19, RZ ;  /* 0x000000130b137227 */ /* 0x000fc800078e00ff */
[----:B------:R-:W-:-:S05]  /*0a00*/  IMAD.HI.U32 R12, P1, R11, R17, R12 ;  /* 0x000000110b0c7227 */ /* 0x000fca000782000c */
[----:B------:R-:W-:Y:S01]  /*0a10*/  IADD3 R13, P2, PT, R15, R12, RZ ;  /* 0x0000000c0f0d7210 */ /* 0x000fe20007f5e0ff */
[----:B------:R-:W-:-:S04]  /*0a20*/  IMAD.X R12, R19, 0x1, R11, P0 ;  /* 0x00000001130c7824 */ /* 0x000fc800000e060b */
[----:B------:R-:W-:Y:S01]  /*0a30*/  IMAD.WIDE.U32 R10, R13, R4, RZ ;  /* 0x000000040d0a7225 */ /* 0x000fe200078e00ff */
[----:B------:R-:W-:Y:S02]  /*0a40*/  IADD3.X R15, PT, PT, RZ, RZ, R12, P2, P1 ;  /* 0x000000ffff0f7210 */ /* 0x000fe400017e240c */
[----:B------:R-:W-:-:S03]  /*0a50*/  IADD3 R17, P0, PT, RZ, -R10, RZ ;  /* 0x8000000aff117210 */ /* 0x000fc60007f1e0ff */
[----:B------:R-:W-:Y:S02]  /*0a60*/  IMAD R10, R15, R4, R11 ;  /* 0x000000040f0a7224 */ /* 0x000fe400078e020b */
[----:B------:R-:W-:-:S04]  /*0a70*/  IMAD.HI.U32 R12, R13, R17, RZ ;  /* 0x000000110d0c7227 */ /* 0x000fc800078e00ff */
[----:B------:R-:W-:-:S04]  /*0a80*/  IMAD.X R10, RZ, RZ, ~R10, P0 ;  /* 0x000000ffff0a7224 */ /* 0x000fc800000e0e0a */
[----:B------:R-:W-:-:S04]  /*0a90*/  IMAD.WIDE.U32 R12, P0, R13, R10, R12 ;  /* 0x0000000a0d0c7225 */ /* 0x000fc8000780000c */
[C---:B------:R-:W-:Y:S02]  /*0aa0*/  IMAD R11, R15.reuse, R10, RZ ;  /* 0x0000000a0f0b7224 */ /* 0x040fe400078e02ff */
[----:B------:R-:W-:-:S04]  /*0ab0*/  IMAD.HI.U32 R12, P1, R15, R17, R12 ;  /* 0x000000110f0c7227 */ /* 0x000fc8000782000c */
[----:B------:R-:W-:Y:S01]  /*0ac0*/  IMAD.HI.U32 R10, R15, R10, RZ ;  /* 0x0000000a0f0a7227 */ /* 0x000fe200078e00ff */
[----:B------:R-:W-:-:S03]  /*0ad0*/  IADD3 R12, P2, PT, R11, R12, RZ ;  /* 0x0000000c0b0c7210 */ /* 0x000fc60007f5e0ff */
[----:B------:R-:W-:Y:S02]  /*0ae0*/  IMAD.X R15, R10, 0x1, R15, P0 ;  /* 0x000000010a0f7824 */ /* 0x000fe400000e060f */
[----:B------:R-:W-:-:S03]  /*0af0*/  IMAD.HI.U32 R10, R12, R7, RZ ;  /* 0x000000070c0a7227 */ /* 0x000fc600078e00ff */
[----:B------:R-:W-:Y:S01]  /*0b00*/  IADD3.X R14, PT, PT, RZ, RZ, R15, P2, P1 ;  /* 0x000000ffff0e7210 */ /* 0x000fe200017e240f */
[----:B------:R-:W-:Y:S02]  /*0b10*/  IMAD.MOV.U32 R11, RZ, RZ, RZ ;  /* 0x000000ffff0b7224 */ /* 0x000fe400078e00ff */
[----:B------:R-:W-:-:S04]  /*0b20*/  IMAD.WIDE.U32 R10, R12, R9, R10 ;  /* 0x000000090c0a7225 */ /* 0x000fc800078e000a */
[C---:B------:R-:W-:Y:S02]  /*0b30*/  IMAD R13, R14.reuse, R9, RZ ;  /* 0x000000090e0d7224 */ /* 0x040fe400078e02ff */
[----:B------:R-:W-:-:S04]  /*0b40*/  IMAD.HI.U32 R10, P0, R14, R7, R10 ;  /* 0x000000070e0a7227 */ /* 0x000fc8000780000a */
[----:B------:R-:W-:Y:S01]  /*0b50*/  IMAD.HI.U32 R14, R14, R9, RZ ;  /* 0x000000090e0e7227 */ /* 0x000fe200078e00ff */
[----:B------:R-:W-:-:S03]  /*0b60*/  IADD3 R13, P1, PT, R13, R10, RZ ;  /* 0x0000000a0d0d7210 */ /* 0x000fc60007f3e0ff */
[----:B------:R-:W-:-:S04]  /*0b70*/  IMAD.X R10, RZ, RZ, R14, P0 ;  /* 0x000000ffff0a7224 */ /* 0x000fc800000e060e */
[----:B------:R-:W-:Y:S02]  /*0b80*/  IMAD.X R15, RZ, RZ, R10, P1 ;  /* 0x000000ffff0f7224 */ /* 0x000fe400008e060a */
[----:B------:R-:W-:-:S04]  /*0b90*/  IMAD.WIDE.U32 R10, R13, R4, RZ ;  /* 0x000000040d0a7225 */ /* 0x000fc800078e00ff */
[----:B------:R-:W-:Y:S01]  /*0ba0*/  IMAD R12, R15, R4, R11 ;  /* 0x000000040f0c7224 */ /* 0x000fe200078e020b */
[----:B------:R-:W-:-:S04]  /*0bb0*/  IADD3 R11, P0, PT, -R10, R7, RZ ;  /* 0x000000070a0b7210 */ /* 0x000fc80007f1e1ff */
[-C--:B------:R-:W-:Y:S01]  /*0bc0*/  IADD3 R7, P1, PT, -R4, R11.reuse, RZ ;  /* 0x0000000b04077210 */ /* 0x080fe20007f3e1ff */
[----:B------:R-:W-:Y:S01]  /*0bd0*/  IMAD.X R14, R9, 0x1, ~R12, P0 ;  /* 0x00000001090e7824 */ /* 0x000fe200000e0e0c */
[----:B------:R-:W-:Y:S02]  /*0be0*/  ISETP.GE.U32.AND P0, PT, R11, R4, PT ;  /* 0x000000040b00720c */ /* 0x000fe40003f06070 */
[----:B------:R-:W-:Y:S02]  /*0bf0*/  IADD3 R12, P2, PT, R13, 0x1, RZ ;  /* 0x000000010d0c7810 */ /* 0x000fe40007f5e0ff */
[C---:B------:R-:W-:Y:S02]  /*0c00*/  ISETP.GE.U32.AND.EX P0, PT, R14.reuse, RZ, PT, P0 ;  /* 0x000000ff0e00720c */ /* 0x040fe40003f06100 */
[----:B------:R-:W-:Y:S01]  /*0c10*/  IADD3.X R9, PT, PT, R14, -0x1, RZ, P1, !PT ;  /* 0xffffffff0e097810 */ /* 0x000fe20000ffe4ff */
[----:B------:R-:W-:Y:S01]  /*0c20*/  IMAD.X R10, RZ, RZ, R15, P2 ;  /* 0x000000ffff0a7224 */ /* 0x000fe200010e060f */
[----:B------:R-:W-:-:S02]  /*0c30*/  SEL R7, R7, R11, P0 ;  /* 0x0000000b07077207 */ /* 0x000fc40000000000 */
[----:B------:R-:W-:Y:S02]  /*0c40*/  SEL R12, R12, R13, P0 ;  /* 0x0000000d0c0c7207 */ /* 0x000fe40000000000 */
[----:B------:R-:W-:Y:S02]  /*0c50*/  SEL R9, R9, R14, P0 ;  /* 0x0000000e09097207 */ /* 0x000fe40000000000 */
[----:B------:R-:W-:Y:S02]  /*0c60*/  SEL R15, R10, R15, P0 ;  /* 0x0000000f0a0f7207 */ /* 0x000fe40000000000 */
[----:B------:R-:W-:Y:S02]  /*0c70*/  ISETP.GE.U32.AND P0, PT, R7, R4, PT ;  /* 0x000000040700720c */ /* 0x000fe40003f06070 */
[----:B------:R-:W-:Y:S02]  /*0c80*/  IADD3 R7, P2, PT, R12, 0x1, RZ ;  /* 0x000000010c077810 */ /* 0x000fe40007f5e0ff */
[----:B------:R-:W-:-:S02]  /*0c90*/  ISETP.NE.U32.AND P1, PT, R4, RZ, PT ;  /* 0x000000ff0400720c */ /* 0x000fc40003f25070 */
[----:B------:R-:W-:Y:S01]  /*0ca0*/  ISETP.GE.U32.AND.EX P0, PT, R9, RZ, PT, P0 ;  /* 0x000000ff0900720c */ /* 0x000fe20003f06100 */
[----:B------:R-:W-:Y:S01]  /*0cb0*/  IMAD.X R10, RZ, RZ, R15, P2 ;  /* 0x000000ffff0a7224 */ /* 0x000fe200010e060f */
[----:B------:R-:W-:Y:S01]  /*0cc0*/  ISETP.NE.AND.EX P1, PT, RZ, RZ, PT, P1 ;  /* 0x000000ffff00720c */ /* 0x000fe20003f25310 */
[----:B------:R-:W-:Y:S01]  /*0cd0*/  IMAD.MOV.U32 R9, RZ, RZ, 0x0 ;  /* 0x00000000ff097424 */ /* 0x000fe200078e00ff */
[----:B------:R-:W-:Y:S02]  /*0ce0*/  SEL R7, R7, R12, P0 ;  /* 0x0000000c07077207 */ /* 0x000fe40000000000 */
[----:B------:R-:W-:Y:S02]  /*0cf0*/  SEL R10, R10, R15, P0 ;  /* 0x0000000f0a0a7207 */ /* 0x000fe40000000000 */
[----:B------:R-:W-:Y:S02]  /*0d00*/  SEL R7, R7, 0xffffffff, P1 ;  /* 0xffffffff07077807 */ /* 0x000fe40000800000 */
[----:B------:R-:W-:Y:S01]  /*0d10*/  SEL R10, R10, 0xffffffff, P1 ;  /* 0xffffffff0a0a7807 */ /* 0x000fe20000800000 */
[----:B------:R-:W-:Y:S06]  /*0d20*/  RET.REL.NODEC R8 `(reduce_kernel) ;  /* 0xfffffff008b47950 */ /* 0x000fec0003c3ffff */
.L_x_7:
[----:B------:R-:W-:-:S00]  /*0d30*/  BRA `(.L_x_7) ;  /* 0xfffffffc00fc7947 */ /* 0x000fc0000383ffff */
[----:B------:R-:W-:-:S00]  /*0d40*/  NOP ;  /* 0x0000000000007918 */ /* 0x000fc00000000000 */
        /* <DEDUP_REMOVED lines=11> */
.L_x_8:


//--------------------- .nv.shared.reserved.0     --------------------------
	.section	.nv.shared.reserved.0,"aw",@nobits
	.weak		__nv_reservedSMEM_offset_0_alias
	.size		__nv_reservedSMEM_offset_0_alias, 0, 64
	.other		__nv_reservedSMEM_offset_0_alias,@"STO_CUDA_RESERVED_SHARED STV_DEFAULT"
__nv_reservedSMEM_offset_0_alias:
	.zero		0
	.zero		64


//--------------------- .nv.constant0.reduce_kernel --------------------------
	.section	.nv.constant0.reduce_kernel,"a",@progbits
	.sectionflags	@""
	.align	4
.nv.constant0.reduce_kernel:
	.zero		920


//--------------------- SYMBOLS --------------------------

	.type		.nv.reservedSmem.offset0,@object
	.size		.nv.reservedSmem.offset0,0x4
